//
// Generated by NVIDIA NVVM Compiler
//
// Compiler Build ID: CL-36424714
// Cuda compilation tools, release 13.0, V13.0.88
// Based on NVVM 20.0.0
//

.version 9.0
.target sm_100
.address_size 64

	// .globl	_Z7dkernelPi

.visible .entry _Z7dkernelPi(
	.param .u64 .ptr .align 1 _Z7dkernelPi_param_0
)
{
	.reg .b32 	%r<3>;
	.reg .b64 	%rd<5>;

	ld.param.u64 	%rd1, [_Z7dkernelPi_param_0];
	cvta.to.global.u64 	%rd2, %rd1;
	mov.u32 	%r1, %tid.x;
	mul.wide.u32 	%rd3, %r1, 4;
	add.s64 	%rd4, %rd2, %rd3;
	mov.b32 	%r2, 0;
	st.global.u32 	[%rd4], %r2;
	ret;

}


// ===== COMPILED SASS (sm_100) =====

	.target	sm_100

	.elftype	@"ET_EXEC"


//--------------------- .note.nv.tkinfo           --------------------------
	.section	.note.nv.tkinfo,"",@"SHT_NOTE"
	.sectionflags	@"SHF_NOTE_NV_TKINFO"
	.tkinfo
        /*0018*/ 	.word	0x00000002
        /*0030*/ 	.string	""
        /*0030*/ 	.string	"ptxas"
        /*0030*/ 	.string	"Cuda compilation tools, release 13.0, V13.0.88"
        /*0030*/ 	.string	"Build cuda_13.0.r13.0/compiler.36424714_0"
        /*0030*/ 	.string	"-arch sm_100 -m 64 "



//--------------------- .note.nv.cuinfo           --------------------------
	.section	.note.nv.cuinfo,"",@"SHT_NOTE"
	.sectionflags	@"SHF_NOTE_NV_CUINFO"
        /*0018*/ 	.short	0x0002
        /*001a*/ 	.short	0x0064
        /*001c*/ 	.short	0x0082
	.zero		2


//--------------------- .nv.info                  --------------------------
	.section	.nv.info,"",@"SHT_CUDA_INFO"
	.align	4


	//----- nvinfo : EIATTR_REGCOUNT
	.align		4
        /*0000*/ 	.byte	0x04, 0x2f
        /*0002*/ 	.short	(.L_1 - .L_0)
	.align		4
.L_0:
        /*0004*/ 	.word	index@(_Z7dkernelPi)
        /*0008*/ 	.word	0x00000008


	//----- nvinfo : EIATTR_FRAME_SIZE
	.align		4
.L_1:
        /*000c*/ 	.byte	0x04, 0x11
        /*000e*/ 	.short	(.L_3 - .L_2)
	.align		4
.L_2:
        /*0010*/ 	.word	index@(_Z7dkernelPi)
        /*0014*/ 	.word	0x00000000


	//----- nvinfo : EIATTR_MIN_STACK_SIZE
	.align		4
.L_3:
        /*0018*/ 	.byte	0x04, 0x12
        /*001a*/ 	.short	(.L_5 - .L_4)
	.align		4
.L_4:
        /*001c*/ 	.word	index@(_Z7dkernelPi)
        /*0020*/ 	.word	0x00000000
.L_5:


//--------------------- .nv.compat                --------------------------
	.section	.nv.compat,"",@"SHT_CUDA_COMPAT_INFO"
	.align	4
        /*0000*/ 	.byte	0x02, 0x09, 0x00, 0x00, 0x02, 0x02, 0x01, 0x00, 0x02, 0x05, 0x05, 0x00, 0x03, 0x07, 0x01, 0x01
        /*0010*/ 	.byte	0x02, 0x03, 0x00, 0x00, 0x02, 0x06, 0x01, 0x00, 0x04, 0x0b, 0x08, 0x00, 0x09, 0x00, 0x00, 0x00
        /*0020*/ 	.byte	0x00, 0x00, 0x00, 0x00


//--------------------- .nv.info._Z7dkernelPi     --------------------------
	.section	.nv.info._Z7dkernelPi,"",@"SHT_CUDA_INFO"
	.sectionflags	@""
	.align	4


	//----- nvinfo : EIATTR_CUDA_API_VERSION
	.align		4
        /*0000*/ 	.byte	0x04, 0x37
        /*0002*/ 	.short	(.L_7 - .L_6)
.L_6:
        /*0004*/ 	.word	0x00000082


	//----- nvinfo : EIATTR_KPARAM_INFO
	.align		4
.L_7:
        /*0008*/ 	.byte	0x04, 0x17
        /*000a*/ 	.short	(.L_9 - .L_8)
.L_8:
        /*000c*/ 	.word	0x00000000
        /*0010*/ 	.short	0x0000
        /*0012*/ 	.short	0x0000
        /*0014*/ 	.byte	0x00, 0xf5, 0x21, 0x00


	//----- nvinfo : EIATTR_SPARSE_MMA_MASK
	.align		4
.L_9:
        /*0018*/ 	.byte	0x03, 0x50
        /*001a*/ 	.short	0x0000


	//----- nvinfo : EIATTR_MAXREG_COUNT
	.align		4
        /*001c*/ 	.byte	0x03, 0x1b
        /*001e*/ 	.short	0x00ff


	//----- nvinfo : EIATTR_MERCURY_ISA_VERSION
	.align		4
        /*0020*/ 	.byte	0x03, 0x5f
        /*0022*/ 	.short	0x0101


	//----- nvinfo : EIATTR_VRC_CTA_INIT_COUNT
	.align		4
        /*0024*/ 	.byte	0x02, 0x4a
	.zero		1
	.zero		1


	//----- nvinfo : EIATTR_EXIT_INSTR_OFFSETS
	.align		4
        /*0028*/ 	.byte	0x04, 0x1c
        /*002a*/ 	.short	(.L_11 - .L_10)


	//   ....[0]....
.L_10:
        /*002c*/ 	.word	0x00000060


	//----- nvinfo : EIATTR_CBANK_PARAM_SIZE
	.align		4
.L_11:
        /*0030*/ 	.byte	0x03, 0x19
        /*0032*/ 	.short	0x0008


	//----- nvinfo : EIATTR_PARAM_CBANK
	.align		4
        /*0034*/ 	.byte	0x04, 0x0a
        /*0036*/ 	.short	(.L_13 - .L_12)
	.align		4
.L_12:
        /*0038*/ 	.word	index@(.nv.constant0._Z7dkernelPi)
        /*003c*/ 	.short	0x0380
        /*003e*/ 	.short	0x0008


	//----- nvinfo : EIATTR_SW_WAR
	.align		4
.L_13:
        /*0040*/ 	.byte	0x04, 0x36
        /*0042*/ 	.short	(.L_15 - .L_14)
.L_14:
        /*0044*/ 	.word	0x00000008
.L_15:


//--------------------- .nv.callgraph             --------------------------
	.section	.nv.callgraph,"",@"SHT_CUDA_CALLGRAPH"
	.align	4
	.sectionentsize	8
	.align		4
        /*0000*/ 	.word	0x00000000
	.align		4
        /*0004*/ 	.word	0xffffffff
	.align		4
        /*0008*/ 	.word	0x00000000
	.align		4
        /*000c*/ 	.word	0xfffffffe
	.align		4
        /*0010*/ 	.word	0x00000000
	.align		4
        /*0014*/ 	.word	0xfffffffd
	.align		4
        /*0018*/ 	.word	0x00000000
	.align		4
        /*001c*/ 	.word	0xfffffffc


//--------------------- .text._Z7dkernelPi        --------------------------
	.section	.text._Z7dkernelPi,"ax",@progbits
	.align	128
        .global         _Z7dkernelPi
        .type           _Z7dkernelPi,@function
        .size           _Z7dkernelPi,(.L_x_1 - _Z7dkernelPi)
        .other          _Z7dkernelPi,@"STO_CUDA_ENTRY STV_DEFAULT"
_Z7dkernelPi:
.text._Z7dkernelPi:
[----:B------:R-:W-:Y:S01]  /*0000*/  LDC R1, c[0x0][0x37c] ;  /* 0x0000df00ff017b82 */ /* 0x000fe20000000800 */
[----:B------:R-:W0:Y:S07]  /*0010*/  S2R R5, SR_TID.X ;  /* 0x0000000000057919 */ /* 0x000e2e0000002100 */
[----:B------:R-:W0:Y:S01]  /*0020*/  LDC.64 R2, c[0x0][0x380] ;  /* 0x0000e000ff027b82 */ /* 0x000e220000000a00 */
[----:B------:R-:W1:Y:S01]  /*0030*/  LDCU.64 UR4, c[0x0][0x358] ;  /* 0x00006b00ff0477ac */ /* 0x000e620008000a00 */
[----:B0-----:R-:W-:-:S05]  /*0040*/  IMAD.WIDE.U32 R2, R5, 0x4, R2 ;  /* 0x0000000405027825 */ /* 0x001fca00078e0002 */
[----:B-1----:R-:W-:Y:S01]  /*0050*/  STG.E desc[UR4][R2.64], RZ ;  /* 0x000000ff02007986 */ /* 0x002fe2000c101904 */
[----:B------:R-:W-:Y:S05]  /*0060*/  EXIT ;  /* 0x000000000000794d */ /* 0x000fea0003800000 */
.L_x_0:
[----:B------:R-:W-:-:S00]  /*0070*/  BRA `(.L_x_0) ;  /* 0xfffffffc00fc7947 */ /* 0x000fc0000383ffff */
[----:B------:R-:W-:-:S00]  /*0080*/  NOP ;  /* 0x0000000000007918 */ /* 0x000fc00000000000 */
[----:B------:R-:W-:-:S00]  /*0090*/  NOP ;  /* 0x0000000000007918 */ /* 0x000fc00000000000 */
[----:B------:R-:W-:-:S00]  /*00a0*/  NOP ;  /* 0x0000000000007918 */ /* 0x000fc00000000000 */
[----:B------:R-:W-:-:S00]  /*00b0*/  NOP ;  /* 0x0000000000007918 */ /* 0x000fc00000000000 */
[----:B------:R-:W-:-:S00]  /*00c0*/  NOP ;  /* 0x0000000000007918 */ /* 0x000fc00000000000 */
[----:B------:R-:W-:-:S00]  /*00d0*/  NOP ;  /* 0x0000000000007918 */ /* 0x000fc00000000000 */
[----:B------:R-:W-:-:S00]  /*00e0*/  NOP ;  /* 0x0000000000007918 */ /* 0x000fc00000000000 */
[----:B------:R-:W-:-:S00]  /*00f0*/  NOP ;  /* 0x0000000000007918 */ /* 0x000fc00000000000 */
.L_x_1:


//--------------------- .nv.shared.reserved.0     --------------------------
	.section	.nv.shared.reserved.0,"aw",@nobits
	.weak		__nv_reservedSMEM_offset_0_alias
	.size		__nv_reservedSMEM_offset_0_alias, 0, 64
	.other		__nv_reservedSMEM_offset_0_alias,@"STO_CUDA_RESERVED_SHARED STV_DEFAULT"
__nv_reservedSMEM_offset_0_alias:
	.zero		0
	.zero		64


//--------------------- .nv.constant0._Z7dkernelPi --------------------------
	.section	.nv.constant0._Z7dkernelPi,"a",@progbits
	.sectionflags	@""
	.align	4
.nv.constant0._Z7dkernelPi:
	.zero		904


//--------------------- SYMBOLS --------------------------

	.type		.nv.reservedSmem.offset0,@object
	.size		.nv.reservedSmem.offset0,0x4
